//
// Generated by NVIDIA NVVM Compiler
//
// Compiler Build ID: CL-36424714
// Cuda compilation tools, release 13.0, V13.0.88
// Based on NVVM 20.0.0
//

.version 9.0
.target sm_100
.address_size 64

	// .globl	_Z13convolution1DPfS_i
.const .align 4 .b8 M[12];
// _ZZ13convolution1DPfS_iE3N_s has been demoted

.visible .entry _Z13convolution1DPfS_i(
	.param .u64 .ptr .align 1 _Z13convolution1DPfS_i_param_0,
	.param .u64 .ptr .align 1 _Z13convolution1DPfS_i_param_1,
	.param .u32 _Z13convolution1DPfS_i_param_2
)
{
	.reg .pred 	%p<6>;
	.reg .b32 	%r<12>;
	.reg .b32 	%f<19>;
	.reg .b64 	%rd<11>;
	// demoted variable
	.shared .align 4 .b8 _ZZ13convolution1DPfS_iE3N_s[40];
	ld.param.u64 	%rd4, [_Z13convolution1DPfS_i_param_0];
	ld.param.u64 	%rd3, [_Z13convolution1DPfS_i_param_1];
	ld.param.u32 	%r4, [_Z13convolution1DPfS_i_param_2];
	cvta.to.global.u64 	%rd1, %rd4;
	mov.u32 	%r5, %ctaid.x;
	mov.u32 	%r6, %ntid.x;
	mov.u32 	%r1, %tid.x;
	mad.lo.s32 	%r2, %r5, %r6, %r1;
	setp.ge.s32 	%p1, %r2, %r4;
	mul.wide.s32 	%rd5, %r2, 4;
	add.s64 	%rd2, %rd1, %rd5;
	shl.b32 	%r7, %r1, 2;
	mov.u32 	%r8, _ZZ13convolution1DPfS_iE3N_s;
	add.s32 	%r3, %r8, %r7;
	@%p1 bra 	$L__BB0_2;
	ld.global.f32 	%f5, [%rd2];
	st.shared.f32 	[%r3+4], %f5;
	bra.uni 	$L__BB0_3;
$L__BB0_2:
	mov.b32 	%r9, 0;
	st.shared.u32 	[%r3+4], %r9;
$L__BB0_3:
	setp.ne.s32 	%p2, %r1, 0;
	@%p2 bra 	$L__BB0_9;
	setp.lt.s32 	%p3, %r2, 1;
	mov.f32 	%f17, 0f00000000;
	@%p3 bra 	$L__BB0_6;
	add.s32 	%r10, %r2, -1;
	mul.wide.u32 	%rd6, %r10, 4;
	add.s64 	%rd7, %rd1, %rd6;
	ld.global.f32 	%f17, [%rd7];
$L__BB0_6:
	st.shared.f32 	[_ZZ13convolution1DPfS_iE3N_s], %f17;
	add.s32 	%r11, %r2, 8;
	setp.ge.s32 	%p4, %r11, %r4;
	mov.f32 	%f18, 0f00000000;
	@%p4 bra 	$L__BB0_8;
	ld.global.f32 	%f18, [%rd2+32];
$L__BB0_8:
	st.shared.f32 	[_ZZ13convolution1DPfS_iE3N_s+36], %f18;
$L__BB0_9:
	setp.ge.s32 	%p5, %r2, %r4;
	bar.sync 	0;
	@%p5 bra 	$L__BB0_11;
	ld.const.f32 	%f8, [M];
	ld.shared.f32 	%f9, [%r3];
	fma.rn.f32 	%f10, %f8, %f9, 0f00000000;
	ld.const.f32 	%f11, [M+4];
	ld.shared.f32 	%f12, [%r3+4];
	fma.rn.f32 	%f13, %f11, %f12, %f10;
	ld.const.f32 	%f14, [M+8];
	ld.shared.f32 	%f15, [%r3+8];
	fma.rn.f32 	%f16, %f14, %f15, %f13;
	cvta.to.global.u64 	%rd8, %rd3;
	add.s64 	%rd10, %rd8, %rd5;
	st.global.f32 	[%rd10], %f16;
$L__BB0_11:
	ret;

}


// ===== COMPILED SASS (sm_100) =====

	.target	sm_100

	.elftype	@"ET_EXEC"


//--------------------- .note.nv.tkinfo           --------------------------
	.section	.note.nv.tkinfo,"",@"SHT_NOTE"
	.sectionflags	@"SHF_NOTE_NV_TKINFO"
	.tkinfo
        /*0018*/ 	.word	0x00000002
        /*0030*/ 	.string	""
        /*0030*/ 	.string	"ptxas"
        /*0030*/ 	.string	"Cuda compilation tools, release 13.0, V13.0.88"
        /*0030*/ 	.string	"Build cuda_13.0.r13.0/compiler.36424714_0"
        /*0030*/ 	.string	"-arch sm_100 -m 64 "



//--------------------- .note.nv.cuinfo           --------------------------
	.section	.note.nv.cuinfo,"",@"SHT_NOTE"
	.sectionflags	@"SHF_NOTE_NV_CUINFO"
        /*0018*/ 	.short	0x0002
        /*001a*/ 	.short	0x0064
        /*001c*/ 	.short	0x0082
	.zero		2


//--------------------- .nv.info                  --------------------------
	.section	.nv.info,"",@"SHT_CUDA_INFO"
	.align	4


	//----- nvinfo : EIATTR_REGCOUNT
	.align		4
        /*0000*/ 	.byte	0x04, 0x2f
        /*0002*/ 	.short	(.L_2 - .L_1)
	.align		4
.L_1:
        /*0004*/ 	.word	index@(_Z13convolution1DPfS_i)
        /*0008*/ 	.word	0x0000000c


	//----- nvinfo : EIATTR_FRAME_SIZE
	.align		4
.L_2:
        /*000c*/ 	.byte	0x04, 0x11
        /*000e*/ 	.short	(.L_4 - .L_3)
	.align		4
.L_3:
        /*0010*/ 	.word	index@(_Z13convolution1DPfS_i)
        /*0014*/ 	.word	0x00000000


	//----- nvinfo : EIATTR_MIN_STACK_SIZE
	.align		4
.L_4:
        /*0018*/ 	.byte	0x04, 0x12
        /*001a*/ 	.short	(.L_6 - .L_5)
	.align		4
.L_5:
        /*001c*/ 	.word	index@(_Z13convolution1DPfS_i)
        /*0020*/ 	.word	0x00000000
.L_6:


//--------------------- .nv.compat                --------------------------
	.section	.nv.compat,"",@"SHT_CUDA_COMPAT_INFO"
	.align	4
        /*0000*/ 	.byte	0x02, 0x09, 0x00, 0x00, 0x02, 0x02, 0x01, 0x00, 0x02, 0x05, 0x05, 0x00, 0x03, 0x07, 0x01, 0x01
        /*0010*/ 	.byte	0x02, 0x03, 0x00, 0x00, 0x02, 0x06, 0x01, 0x00, 0x04, 0x0b, 0x08, 0x00, 0x09, 0x00, 0x00, 0x00
        /*0020*/ 	.byte	0x00, 0x00, 0x00, 0x00


//--------------------- .nv.info._Z13convolution1DPfS_i --------------------------
	.section	.nv.info._Z13convolution1DPfS_i,"",@"SHT_CUDA_INFO"
	.sectionflags	@""
	.align	4


	//----- nvinfo : EIATTR_CUDA_API_VERSION
	.align		4
        /*0000*/ 	.byte	0x04, 0x37
        /*0002*/ 	.short	(.L_8 - .L_7)
.L_7:
        /*0004*/ 	.word	0x00000082


	//----- nvinfo : EIATTR_KPARAM_INFO
	.align		4
.L_8:
        /*0008*/ 	.byte	0x04, 0x17
        /*000a*/ 	.short	(.L_10 - .L_9)
.L_9:
        /*000c*/ 	.word	0x00000000
        /*0010*/ 	.short	0x0002
        /*0012*/ 	.short	0x0010
        /*0014*/ 	.byte	0x00, 0xf0, 0x11, 0x00


	//----- nvinfo : EIATTR_KPARAM_INFO
	.align		4
.L_10:
        /*0018*/ 	.byte	0x04, 0x17
        /*001a*/ 	.short	(.L_12 - .L_11)
.L_11:
        /*001c*/ 	.word	0x00000000
        /*0020*/ 	.short	0x0001
        /*0022*/ 	.short	0x0008
        /*0024*/ 	.byte	0x00, 0xf5, 0x21, 0x00


	//----- nvinfo : EIATTR_KPARAM_INFO
	.align		4
.L_12:
        /*0028*/ 	.byte	0x04, 0x17
        /*002a*/ 	.short	(.L_14 - .L_13)
.L_13:
        /*002c*/ 	.word	0x00000000
        /*0030*/ 	.short	0x0000
        /*0032*/ 	.short	0x0000
        /*0034*/ 	.byte	0x00, 0xf5, 0x21, 0x00


	//----- nvinfo : EIATTR_SPARSE_MMA_MASK
	.align		4
.L_14:
        /*0038*/ 	.byte	0x03, 0x50
        /*003a*/ 	.short	0x0000


	//----- nvinfo : EIATTR_MAXREG_COUNT
	.align		4
        /*003c*/ 	.byte	0x03, 0x1b
        /*003e*/ 	.short	0x00ff


	//----- nvinfo : EIATTR_NUM_BARRIERS
	.align		4
        /*0040*/ 	.byte	0x02, 0x4c
        /*0042*/ 	.byte	0x01
	.zero		1


	//----- nvinfo : EIATTR_MERCURY_ISA_VERSION
	.align		4
        /*0044*/ 	.byte	0x03, 0x5f
        /*0046*/ 	.short	0x0101


	//----- nvinfo : EIATTR_VRC_CTA_INIT_COUNT
	.align		4
        /*0048*/ 	.byte	0x02, 0x4a
	.zero		1
	.zero		1


	//----- nvinfo : EIATTR_EXIT_INSTR_OFFSETS
	.align		4
        /*004c*/ 	.byte	0x04, 0x1c
        /*004e*/ 	.short	(.L_16 - .L_15)


	//   ....[0]....
.L_15:
        /*0050*/ 	.word	0x00000210


	//   ....[1]....
        /*0054*/ 	.word	0x000002d0


	//----- nvinfo : EIATTR_CRS_STACK_SIZE
	.align		4
.L_16:
        /*0058*/ 	.byte	0x04, 0x1e
        /*005a*/ 	.short	(.L_18 - .L_17)
.L_17:
        /*005c*/ 	.word	0x00000000


	//----- nvinfo : EIATTR_CBANK_PARAM_SIZE
	.align		4
.L_18:
        /*0060*/ 	.byte	0x03, 0x19
        /*0062*/ 	.short	0x0014


	//----- nvinfo : EIATTR_PARAM_CBANK
	.align		4
        /*0064*/ 	.byte	0x04, 0x0a
        /*0066*/ 	.short	(.L_20 - .L_19)
	.align		4
.L_19:
        /*0068*/ 	.word	index@(.nv.constant0._Z13convolution1DPfS_i)
        /*006c*/ 	.short	0x0380
        /*006e*/ 	.short	0x0014


	//----- nvinfo : EIATTR_SW_WAR
	.align		4
.L_20:
        /*0070*/ 	.byte	0x04, 0x36
        /*0072*/ 	.short	(.L_22 - .L_21)
.L_21:
        /*0074*/ 	.word	0x00000008
.L_22:


//--------------------- .nv.callgraph             --------------------------
	.section	.nv.callgraph,"",@"SHT_CUDA_CALLGRAPH"
	.align	4
	.sectionentsize	8
	.align		4
        /*0000*/ 	.word	0x00000000
	.align		4
        /*0004*/ 	.word	0xffffffff
	.align		4
        /*0008*/ 	.word	0x00000000
	.align		4
        /*000c*/ 	.word	0xfffffffe
	.align		4
        /*0010*/ 	.word	0x00000000
	.align		4
        /*0014*/ 	.word	0xfffffffd
	.align		4
        /*0018*/ 	.word	0x00000000
	.align		4
        /*001c*/ 	.word	0xfffffffc


//--------------------- .nv.constant3             --------------------------
	.section	.nv.constant3,"a",@progbits
	.align	4
.nv.constant3:
	.type		M,@object
	.size		M,(.L_0 - M)
M:
	.zero		12
.L_0:


//--------------------- .text._Z13convolution1DPfS_i --------------------------
	.section	.text._Z13convolution1DPfS_i,"ax",@progbits
	.align	128
        .global         _Z13convolution1DPfS_i
        .type           _Z13convolution1DPfS_i,@function
        .size           _Z13convolution1DPfS_i,(.L_x_3 - _Z13convolution1DPfS_i)
        .other          _Z13convolution1DPfS_i,@"STO_CUDA_ENTRY STV_DEFAULT"
_Z13convolution1DPfS_i:
.text._Z13convolution1DPfS_i:
[----:B------:R-:W-:Y:S01]  /*0000*/  LDC R1, c[0x0][0x37c] ;  /* 0x0000df00ff017b82 */ /* 0x000fe20000000800 */
[----:B------:R-:W0:Y:S07]  /*0010*/  S2R R6, SR_TID.X ;  /* 0x0000000000067919 */ /* 0x000e2e0000002100 */
[----:B------:R-:W0:Y:S01]  /*0020*/  S2UR UR4, SR_CTAID.X ;  /* 0x00000000000479c3 */ /* 0x000e220000002500 */
[----:B------:R-:W1:Y:S01]  /*0030*/  LDCU UR8, c[0x0][0x390] ;  /* 0x00007200ff0877ac */ /* 0x000e620008000800 */
[----:B------:R-:W2:Y:S06]  /*0040*/  LDCU.64 UR6, c[0x0][0x358] ;  /* 0x00006b00ff0677ac */ /* 0x000eac0008000a00 */
[----:B------:R-:W0:Y:S08]  /*0050*/  LDC R7, c[0x0][0x360] ;  /* 0x0000d800ff077b82 */ /* 0x000e300000000800 */
[----:B------:R-:W3:Y:S01]  /*0060*/  LDC.64 R4, c[0x0][0x380] ;  /* 0x0000e000ff047b82 */ /* 0x000ee20000000a00 */
[----:B0-----:R-:W-:-:S05]  /*0070*/  IMAD R7, R7, UR4, R6 ;  /* 0x0000000407077c24 */ /* 0x001fca000f8e0206 */
[C---:B-1----:R-:W-:Y:S01]  /*0080*/  ISETP.GE.AND P0, PT, R7.reuse, UR8, PT ;  /* 0x0000000807007c0c */ /* 0x042fe2000bf06270 */
[----:B---3--:R-:W-:-:S12]  /*0090*/  IMAD.WIDE R2, R7, 0x4, R4 ;  /* 0x0000000407027825 */ /* 0x008fd800078e0204 */
[----:B--2---:R-:W2:Y:S01]  /*00a0*/  @!P0 LDG.E R9, desc[UR6][R2.64] ;  /* 0x0000000602098981 */ /* 0x004ea2000c1e1900 */
[----:B------:R-:W0:Y:S01]  /*00b0*/  S2UR UR5, SR_CgaCtaId ;  /* 0x00000000000579c3 */ /* 0x000e220000008800 */
[----:B------:R-:W-:Y:S01]  /*00c0*/  UMOV UR4, 0x400 ;  /* 0x0000040000047882 */ /* 0x000fe20000000000 */
[----:B------:R-:W-:Y:S01]  /*00d0*/  ISETP.NE.AND P1, PT, R6, RZ, PT ;  /* 0x000000ff0600720c */ /* 0x000fe20003f25270 */
[----:B------:R-:W-:Y:S01]  /*00e0*/  BSSY.RECONVERGENT B0, `(.L_x_0) ;  /* 0x0000011000007945 */ /* 0x000fe20003800200 */
[----:B0-----:R-:W-:-:S06]  /*00f0*/  ULEA UR4, UR5, UR4, 0x18 ;  /* 0x0000000405047291 */ /* 0x001fcc000f8ec0ff */
[----:B------:R-:W-:-:S05]  /*0100*/  LEA R6, R6, UR4, 0x2 ;  /* 0x0000000406067c11 */ /* 0x000fca000f8e10ff */
[----:B--2---:R0:W-:Y:S04]  /*0110*/  @!P0 STS [R6+0x4], R9 ;  /* 0x0000040906008388 */ /* 0x0041e80000000800 */
[----:B------:R0:W-:Y:S01]  /*0120*/  @P0 STS [R6+0x4], RZ ;  /* 0x000004ff06000388 */ /* 0x0001e20000000800 */
[----:B------:R-:W-:Y:S05]  /*0130*/  @P1 BRA `(.L_x_1) ;  /* 0x00000000002c1947 */ /* 0x000fea0003800000 */
[C---:B------:R-:W-:Y:S01]  /*0140*/  ISETP.GE.AND P1, PT, R7.reuse, 0x1, PT ;  /* 0x000000010700780c */ /* 0x040fe20003f26270 */
[----:B------:R-:W-:Y:S01]  /*0150*/  HFMA2 R8, -RZ, RZ, 0, 0 ;  /* 0x00000000ff087431 */ /* 0x000fe200000001ff */
[----:B------:R-:W-:-:S04]  /*0160*/  IADD3 R0, PT, PT, R7, 0x8, RZ ;  /* 0x0000000807007810 */ /* 0x000fc80007ffe0ff */
[----:B------:R-:W-:Y:S02]  /*0170*/  ISETP.GE.AND P2, PT, R0, UR8, PT ;  /* 0x0000000800007c0c */ /* 0x000fe4000bf46270 */
[----:B------:R-:W-:-:S05]  /*0180*/  MOV R0, RZ ;  /* 0x000000ff00007202 */ /* 0x000fca0000000f00 */
[----:B0-----:R-:W-:-:S05]  /*0190*/  @P1 IADD3 R9, PT, PT, R7, -0x1, RZ ;  /* 0xffffffff07091810 */ /* 0x001fca0007ffe0ff */
[----:B------:R-:W-:Y:S01]  /*01a0*/  @P1 IMAD.WIDE.U32 R4, R9, 0x4, R4 ;  /* 0x0000000409041825 */ /* 0x000fe200078e0004 */
[----:B------:R-:W2:Y:S04]  /*01b0*/  @!P2 LDG.E R8, desc[UR6][R2.64+0x20] ;  /* 0x000020060208a981 */ /* 0x000ea8000c1e1900 */
[----:B------:R-:W3:Y:S04]  /*01c0*/  @P1 LDG.E R0, desc[UR6][R4.64] ;  /* 0x0000000604001981 */ /* 0x000ee8000c1e1900 */
[----:B--2---:R1:W-:Y:S04]  /*01d0*/  STS [UR4+0x24], R8 ;  /* 0x00002408ff007988 */ /* 0x0043e80008000804 */
[----:B---3--:R1:W-:Y:S02]  /*01e0*/  STS [UR4], R0 ;  /* 0x00000000ff007988 */ /* 0x0083e40008000804 */
.L_x_1:
[----:B------:R-:W-:Y:S05]  /*01f0*/  BSYNC.RECONVERGENT B0 ;  /* 0x0000000000007941 */ /* 0x000fea0003800200 */
.L_x_0:
[----:B------:R-:W-:Y:S06]  /*0200*/  BAR.SYNC.DEFER_BLOCKING 0x0 ;  /* 0x0000000000007b1d */ /* 0x000fec0000010000 */
[----:B------:R-:W-:Y:S05]  /*0210*/  @P0 EXIT ;  /* 0x000000000000094d */ /* 0x000fea0003800000 */
[----:B-1----:R-:W1:Y:S01]  /*0220*/  LDS R0, [R6] ;  /* 0x0000000006007984 */ /* 0x002e620000000800 */
[----:B------:R-:W1:Y:S01]  /*0230*/  LDCU.64 UR4, c[0x3][URZ] ;  /* 0x00c00000ff0477ac */ /* 0x000e620008000a00 */
[----:B------:R-:W2:Y:S02]  /*0240*/  LDC.64 R2, c[0x0][0x388] ;  /* 0x0000e200ff027b82 */ /* 0x000ea40000000a00 */
[----:B------:R-:W3:Y:S01]  /*0250*/  LDS R5, [R6+0x4] ;  /* 0x0000040006057984 */ /* 0x000ee20000000800 */
[----:B------:R-:W4:Y:S03]  /*0260*/  LDCU UR8, c[0x3][0x8] ;  /* 0x00c00100ff0877ac */ /* 0x000f260008000800 */
[----:B0-----:R-:W4:Y:S01]  /*0270*/  LDS R9, [R6+0x8] ;  /* 0x0000080006097984 */ /* 0x001f220000000800 */
[----:B--2---:R-:W-:-:S04]  /*0280*/  IMAD.WIDE R2, R7, 0x4, R2 ;  /* 0x0000000407027825 */ /* 0x004fc800078e0202 */
[----:B-1----:R-:W-:-:S04]  /*0290*/  FFMA R0, R0, UR4, RZ ;  /* 0x0000000400007c23 */ /* 0x002fc800080000ff */
[----:B---3--:R-:W-:-:S04]  /*02a0*/  FFMA R0, R5, UR5, R0 ;  /* 0x0000000505007c23 */ /* 0x008fc80008000000 */
[----:B----4-:R-:W-:-:S05]  /*02b0*/  FFMA R9, R9, UR8, R0 ;  /* 0x0000000809097c23 */ /* 0x010fca0008000000 */
[----:B------:R-:W-:Y:S01]  /*02c0*/  STG.E desc[UR6][R2.64], R9 ;  /* 0x0000000902007986 */ /* 0x000fe2000c101906 */
[----:B------:R-:W-:Y:S05]  /*02d0*/  EXIT ;  /* 0x000000000000794d */ /* 0x000fea0003800000 */
.L_x_2:
[----:B------:R-:W-:-:S00]  /*02e0*/  BRA `(.L_x_2) ;  /* 0xfffffffc00fc7947 */ /* 0x000fc0000383ffff */
[----:B------:R-:W-:-:S00]  /*02f0*/  NOP ;  /* 0x0000000000007918 */ /* 0x000fc00000000000 */
        /* <DEDUP_REMOVED lines=8> */
.L_x_3:


//--------------------- .nv.shared._Z13convolution1DPfS_i --------------------------
	.section	.nv.shared._Z13convolution1DPfS_i,"aw",@nobits
	.sectionflags	@""
	.align	4
.nv.shared._Z13convolution1DPfS_i:
	.zero		1064


//--------------------- .nv.shared.reserved.0     --------------------------
	.section	.nv.shared.reserved.0,"aw",@nobits
	.weak		__nv_reservedSMEM_offset_0_alias
	.size		__nv_reservedSMEM_offset_0_alias, 0, 64
	.other		__nv_reservedSMEM_offset_0_alias,@"STO_CUDA_RESERVED_SHARED STV_DEFAULT"
__nv_reservedSMEM_offset_0_alias:
	.zero		0
	.zero		64


//--------------------- .nv.constant0._Z13convolution1DPfS_i --------------------------
	.section	.nv.constant0._Z13convolution1DPfS_i,"a",@progbits
	.sectionflags	@""
	.align	4
.nv.constant0._Z13convolution1DPfS_i:
	.zero		916


//--------------------- SYMBOLS --------------------------

	.type		.nv.reservedSmem.offset0,@object
	.size		.nv.reservedSmem.offset0,0x4
	.type		.nv.reservedSmem.cap,@object
	.size		.nv.reservedSmem.cap,0x4
